//
// Generated by NVIDIA NVVM Compiler
//
// Compiler Build ID: CL-36424714
// Cuda compilation tools, release 13.0, V13.0.88
// Based on NVVM 20.0.0
//

.version 9.0
.target sm_100
.address_size 64

	// .globl	_Z18multiplyByConstantPfS_fi

.visible .entry _Z18multiplyByConstantPfS_fi(
	.param .u64 .ptr .align 1 _Z18multiplyByConstantPfS_fi_param_0,
	.param .u64 .ptr .align 1 _Z18multiplyByConstantPfS_fi_param_1,
	.param .f32 _Z18multiplyByConstantPfS_fi_param_2,
	.param .u32 _Z18multiplyByConstantPfS_fi_param_3
)
{
	.reg .pred 	%p<2>;
	.reg .b32 	%r<6>;
	.reg .b32 	%f<4>;
	.reg .b64 	%rd<8>;

	ld.param.u64 	%rd1, [_Z18multiplyByConstantPfS_fi_param_0];
	ld.param.u64 	%rd2, [_Z18multiplyByConstantPfS_fi_param_1];
	ld.param.f32 	%f1, [_Z18multiplyByConstantPfS_fi_param_2];
	ld.param.u32 	%r2, [_Z18multiplyByConstantPfS_fi_param_3];
	mov.u32 	%r3, %tid.x;
	mov.u32 	%r4, %ntid.x;
	mov.u32 	%r5, %ctaid.x;
	mad.lo.s32 	%r1, %r4, %r5, %r3;
	setp.ge.s32 	%p1, %r1, %r2;
	@%p1 bra 	$L__BB0_2;
	cvta.to.global.u64 	%rd3, %rd2;
	cvta.to.global.u64 	%rd4, %rd1;
	mul.wide.s32 	%rd5, %r1, 4;
	add.s64 	%rd6, %rd3, %rd5;
	ld.global.f32 	%f2, [%rd6];
	mul.f32 	%f3, %f1, %f2;
	add.s64 	%rd7, %rd4, %rd5;
	st.global.f32 	[%rd7], %f3;
$L__BB0_2:
	ret;

}


// ===== COMPILED SASS (sm_100) =====

	.target	sm_100

	.elftype	@"ET_EXEC"


//--------------------- .note.nv.tkinfo           --------------------------
	.section	.note.nv.tkinfo,"",@"SHT_NOTE"
	.sectionflags	@"SHF_NOTE_NV_TKINFO"
	.tkinfo
        /*0018*/ 	.word	0x00000002
        /*0030*/ 	.string	""
        /*0030*/ 	.string	"ptxas"
        /*0030*/ 	.string	"Cuda compilation tools, release 13.0, V13.0.88"
        /*0030*/ 	.string	"Build cuda_13.0.r13.0/compiler.36424714_0"
        /*0030*/ 	.string	"-arch sm_100 -m 64 "



//--------------------- .note.nv.cuinfo           --------------------------
	.section	.note.nv.cuinfo,"",@"SHT_NOTE"
	.sectionflags	@"SHF_NOTE_NV_CUINFO"
        /*0018*/ 	.short	0x0002
        /*001a*/ 	.short	0x0064
        /*001c*/ 	.short	0x0082
	.zero		2


//--------------------- .nv.info                  --------------------------
	.section	.nv.info,"",@"SHT_CUDA_INFO"
	.align	4


	//----- nvinfo : EIATTR_REGCOUNT
	.align		4
        /*0000*/ 	.byte	0x04, 0x2f
        /*0002*/ 	.short	(.L_1 - .L_0)
	.align		4
.L_0:
        /*0004*/ 	.word	index@(_Z18multiplyByConstantPfS_fi)
        /*0008*/ 	.word	0x0000000a


	//----- nvinfo : EIATTR_FRAME_SIZE
	.align		4
.L_1:
        /*000c*/ 	.byte	0x04, 0x11
        /*000e*/ 	.short	(.L_3 - .L_2)
	.align		4
.L_2:
        /*0010*/ 	.word	index@(_Z18multiplyByConstantPfS_fi)
        /*0014*/ 	.word	0x00000000


	//----- nvinfo : EIATTR_MIN_STACK_SIZE
	.align		4
.L_3:
        /*0018*/ 	.byte	0x04, 0x12
        /*001a*/ 	.short	(.L_5 - .L_4)
	.align		4
.L_4:
        /*001c*/ 	.word	index@(_Z18multiplyByConstantPfS_fi)
        /*0020*/ 	.word	0x00000000
.L_5:


//--------------------- .nv.compat                --------------------------
	.section	.nv.compat,"",@"SHT_CUDA_COMPAT_INFO"
	.align	4
        /*0000*/ 	.byte	0x02, 0x09, 0x00, 0x00, 0x02, 0x02, 0x01, 0x00, 0x02, 0x05, 0x05, 0x00, 0x03, 0x07, 0x01, 0x01
        /*0010*/ 	.byte	0x02, 0x03, 0x00, 0x00, 0x02, 0x06, 0x01, 0x00, 0x04, 0x0b, 0x08, 0x00, 0x09, 0x00, 0x00, 0x00
        /*0020*/ 	.byte	0x00, 0x00, 0x00, 0x00


//--------------------- .nv.info._Z18multiplyByConstantPfS_fi --------------------------
	.section	.nv.info._Z18multiplyByConstantPfS_fi,"",@"SHT_CUDA_INFO"
	.sectionflags	@""
	.align	4


	//----- nvinfo : EIATTR_CUDA_API_VERSION
	.align		4
        /*0000*/ 	.byte	0x04, 0x37
        /*0002*/ 	.short	(.L_7 - .L_6)
.L_6:
        /*0004*/ 	.word	0x00000082


	//----- nvinfo : EIATTR_KPARAM_INFO
	.align		4
.L_7:
        /*0008*/ 	.byte	0x04, 0x17
        /*000a*/ 	.short	(.L_9 - .L_8)
.L_8:
        /*000c*/ 	.word	0x00000000
        /*0010*/ 	.short	0x0003
        /*0012*/ 	.short	0x0014
        /*0014*/ 	.byte	0x00, 0xf0, 0x11, 0x00


	//----- nvinfo : EIATTR_KPARAM_INFO
	.align		4
.L_9:
        /*0018*/ 	.byte	0x04, 0x17
        /*001a*/ 	.short	(.L_11 - .L_10)
.L_10:
        /*001c*/ 	.word	0x00000000
        /*0020*/ 	.short	0x0002
        /*0022*/ 	.short	0x0010
        /*0024*/ 	.byte	0x00, 0xf0, 0x11, 0x00


	//----- nvinfo : EIATTR_KPARAM_INFO
	.align		4
.L_11:
        /*0028*/ 	.byte	0x04, 0x17
        /*002a*/ 	.short	(.L_13 - .L_12)
.L_12:
        /*002c*/ 	.word	0x00000000
        /*0030*/ 	.short	0x0001
        /*0032*/ 	.short	0x0008
        /*0034*/ 	.byte	0x00, 0xf5, 0x21, 0x00


	//----- nvinfo : EIATTR_KPARAM_INFO
	.align		4
.L_13:
        /*0038*/ 	.byte	0x04, 0x17
        /*003a*/ 	.short	(.L_15 - .L_14)
.L_14:
        /*003c*/ 	.word	0x00000000
        /*0040*/ 	.short	0x0000
        /*0042*/ 	.short	0x0000
        /*0044*/ 	.byte	0x00, 0xf5, 0x21, 0x00


	//----- nvinfo : EIATTR_SPARSE_MMA_MASK
	.align		4
.L_15:
        /*0048*/ 	.byte	0x03, 0x50
        /*004a*/ 	.short	0x0000


	//----- nvinfo : EIATTR_MAXREG_COUNT
	.align		4
        /*004c*/ 	.byte	0x03, 0x1b
        /*004e*/ 	.short	0x00ff


	//----- nvinfo : EIATTR_MERCURY_ISA_VERSION
	.align		4
        /*0050*/ 	.byte	0x03, 0x5f
        /*0052*/ 	.short	0x0101


	//----- nvinfo : EIATTR_VRC_CTA_INIT_COUNT
	.align		4
        /*0054*/ 	.byte	0x02, 0x4a
	.zero		1
	.zero		1


	//----- nvinfo : EIATTR_EXIT_INSTR_OFFSETS
	.align		4
        /*0058*/ 	.byte	0x04, 0x1c
        /*005a*/ 	.short	(.L_17 - .L_16)


	//   ....[0]....
.L_16:
        /*005c*/ 	.word	0x00000070


	//   ....[1]....
        /*0060*/ 	.word	0x00000110


	//----- nvinfo : EIATTR_CBANK_PARAM_SIZE
	.align		4
.L_17:
        /*0064*/ 	.byte	0x03, 0x19
        /*0066*/ 	.short	0x0018


	//----- nvinfo : EIATTR_PARAM_CBANK
	.align		4
        /*0068*/ 	.byte	0x04, 0x0a
        /*006a*/ 	.short	(.L_19 - .L_18)
	.align		4
.L_18:
        /*006c*/ 	.word	index@(.nv.constant0._Z18multiplyByConstantPfS_fi)
        /*0070*/ 	.short	0x0380
        /*0072*/ 	.short	0x0018


	//----- nvinfo : EIATTR_SW_WAR
	.align		4
.L_19:
        /*0074*/ 	.byte	0x04, 0x36
        /*0076*/ 	.short	(.L_21 - .L_20)
.L_20:
        /*0078*/ 	.word	0x00000008
.L_21:


//--------------------- .nv.callgraph             --------------------------
	.section	.nv.callgraph,"",@"SHT_CUDA_CALLGRAPH"
	.align	4
	.sectionentsize	8
	.align		4
        /*0000*/ 	.word	0x00000000
	.align		4
        /*0004*/ 	.word	0xffffffff
	.align		4
        /*0008*/ 	.word	0x00000000
	.align		4
        /*000c*/ 	.word	0xfffffffe
	.align		4
        /*0010*/ 	.word	0x00000000
	.align		4
        /*0014*/ 	.word	0xfffffffd
	.align		4
        /*0018*/ 	.word	0x00000000
	.align		4
        /*001c*/ 	.word	0xfffffffc


//--------------------- .text._Z18multiplyByConstantPfS_fi --------------------------
	.section	.text._Z18multiplyByConstantPfS_fi,"ax",@progbits
	.align	128
        .global         _Z18multiplyByConstantPfS_fi
        .type           _Z18multiplyByConstantPfS_fi,@function
        .size           _Z18multiplyByConstantPfS_fi,(.L_x_1 - _Z18multiplyByConstantPfS_fi)
        .other          _Z18multiplyByConstantPfS_fi,@"STO_CUDA_ENTRY STV_DEFAULT"
_Z18multiplyByConstantPfS_fi:
.text._Z18multiplyByConstantPfS_fi:
[----:B------:R-:W-:Y:S01]  /*0000*/  LDC R1, c[0x0][0x37c] ;  /* 0x0000df00ff017b82 */ /* 0x000fe20000000800 */
[----:B------:R-:W0:Y:S01]  /*0010*/  S2R R7, SR_TID.X ;  /* 0x0000000000077919 */ /* 0x000e220000002100 */
[----:B------:R-:W0:Y:S01]  /*0020*/  LDCU UR4, c[0x0][0x360] ;  /* 0x00006c00ff0477ac */ /* 0x000e220008000800 */
[----:B------:R-:W0:Y:S01]  /*0030*/  S2R R0, SR_CTAID.X ;  /* 0x0000000000007919 */ /* 0x000e220000002500 */
[----:B------:R-:W1:Y:S01]  /*0040*/  LDCU UR5, c[0x0][0x394] ;  /* 0x00007280ff0577ac */ /* 0x000e620008000800 */
[----:B0-----:R-:W-:-:S05]  /*0050*/  IMAD R7, R0, UR4, R7 ;  /* 0x0000000400077c24 */ /* 0x001fca000f8e0207 */
[----:B-1----:R-:W-:-:S13]  /*0060*/  ISETP.GE.AND P0, PT, R7, UR5, PT ;  /* 0x0000000507007c0c */ /* 0x002fda000bf06270 */
[----:B------:R-:W-:Y:S05]  /*0070*/  @P0 EXIT ;  /* 0x000000000000094d */ /* 0x000fea0003800000 */
[----:B------:R-:W0:Y:S01]  /*0080*/  LDC.64 R2, c[0x0][0x388] ;  /* 0x0000e200ff027b82 */ /* 0x000e220000000a00 */
[----:B------:R-:W1:Y:S01]  /*0090*/  LDCU.64 UR4, c[0x0][0x358] ;  /* 0x00006b00ff0477ac */ /* 0x000e620008000a00 */
[----:B------:R-:W2:Y:S06]  /*00a0*/  LDCU UR6, c[0x0][0x390] ;  /* 0x00007200ff0677ac */ /* 0x000eac0008000800 */
[----:B------:R-:W3:Y:S01]  /*00b0*/  LDC.64 R4, c[0x0][0x380] ;  /* 0x0000e000ff047b82 */ /* 0x000ee20000000a00 */
[----:B0-----:R-:W-:-:S06]  /*00c0*/  IMAD.WIDE R2, R7, 0x4, R2 ;  /* 0x0000000407027825 */ /* 0x001fcc00078e0202 */
[----:B-1----:R-:W2:Y:S01]  /*00d0*/  LDG.E R2, desc[UR4][R2.64] ;  /* 0x0000000402027981 */ /* 0x002ea2000c1e1900 */
[----:B---3--:R-:W-:-:S04]  /*00e0*/  IMAD.WIDE R4, R7, 0x4, R4 ;  /* 0x0000000407047825 */ /* 0x008fc800078e0204 */
[----:B--2---:R-:W-:-:S05]  /*00f0*/  FMUL R7, R2, UR6 ;  /* 0x0000000602077c20 */ /* 0x004fca0008400000 */
[----:B------:R-:W-:Y:S01]  /*0100*/  STG.E desc[UR4][R4.64], R7 ;  /* 0x0000000704007986 */ /* 0x000fe2000c101904 */
[----:B------:R-:W-:Y:S05]  /*0110*/  EXIT ;  /* 0x000000000000794d */ /* 0x000fea0003800000 */
.L_x_0:
[----:B------:R-:W-:-:S00]  /*0120*/  BRA `(.L_x_0) ;  /* 0xfffffffc00fc7947 */ /* 0x000fc0000383ffff */
[----:B------:R-:W-:-:S00]  /*0130*/  NOP ;  /* 0x0000000000007918 */ /* 0x000fc00000000000 */
        /* <DEDUP_REMOVED lines=12> */
.L_x_1:


//--------------------- .nv.shared.reserved.0     --------------------------
	.section	.nv.shared.reserved.0,"aw",@nobits
	.weak		__nv_reservedSMEM_offset_0_alias
	.size		__nv_reservedSMEM_offset_0_alias, 0, 64
	.other		__nv_reservedSMEM_offset_0_alias,@"STO_CUDA_RESERVED_SHARED STV_DEFAULT"
__nv_reservedSMEM_offset_0_alias:
	.zero		0
	.zero		64


//--------------------- .nv.constant0._Z18multiplyByConstantPfS_fi --------------------------
	.section	.nv.constant0._Z18multiplyByConstantPfS_fi,"a",@progbits
	.sectionflags	@""
	.align	4
.nv.constant0._Z18multiplyByConstantPfS_fi:
	.zero		920


//--------------------- SYMBOLS --------------------------

	.type		.nv.reservedSmem.offset0,@object
	.size		.nv.reservedSmem.offset0,0x4
